//
// Generated by NVIDIA NVVM Compiler
//
// Compiler Build ID: CL-36424714
// Cuda compilation tools, release 13.0, V13.0.88
// Based on NVVM 20.0.0
//

.version 9.0
.target sm_100
.address_size 64

	// .globl	_Z11GPU_setInitPiii

.visible .entry _Z11GPU_setInitPiii(
	.param .u64 .ptr .align 1 _Z11GPU_setInitPiii_param_0,
	.param .u32 _Z11GPU_setInitPiii_param_1,
	.param .u32 _Z11GPU_setInitPiii_param_2
)
{
	.reg .pred 	%p<20>;
	.reg .b32 	%r<159>;
	.reg .b64 	%rd<41>;

	ld.param.u64 	%rd2, [_Z11GPU_setInitPiii_param_0];
	ld.param.u32 	%r62, [_Z11GPU_setInitPiii_param_1];
	ld.param.u32 	%r63, [_Z11GPU_setInitPiii_param_2];
	cvta.to.global.u64 	%rd1, %rd2;
	mov.u32 	%r64, %ctaid.x;
	mov.u32 	%r65, %ntid.x;
	mov.u32 	%r66, %tid.x;
	mad.lo.s32 	%r156, %r64, %r65, %r66;
	setp.ge.s32 	%p1, %r156, %r62;
	@%p1 bra 	$L__BB0_13;
	add.s32 	%r67, %r156, 3584;
	max.s32 	%r68, %r62, %r67;
	sub.s32 	%r69, %r68, %r156;
	add.s32 	%r70, %r69, -3584;
	setp.ne.s32 	%p2, %r70, 0;
	selp.u32 	%r71, 1, 0, %p2;
	selp.s32 	%r72, -1, 0, %p2;
	add.s32 	%r73, %r70, %r72;
	shr.u32 	%r74, %r73, 9;
	mul.hi.u32 	%r75, %r74, 613566757;
	add.s32 	%r76, %r75, %r71;
	add.s32 	%r2, %r76, 1;
	and.b32  	%r3, %r2, 15;
	setp.lt.u32 	%p3, %r76, 15;
	mov.u32 	%r145, %r156;
	@%p3 bra 	$L__BB0_4;
	and.b32  	%r77, %r2, 8388592;
	neg.s32 	%r144, %r77;
	mov.u32 	%r145, %r156;
$L__BB0_3:
	.pragma "nounroll";
	mul.wide.s32 	%rd3, %r145, 4;
	add.s64 	%rd4, %rd1, %rd3;
	st.global.u32 	[%rd4], %r145;
	add.s32 	%r78, %r145, 3584;
	st.global.u32 	[%rd4+14336], %r78;
	add.s32 	%r79, %r145, 7168;
	st.global.u32 	[%rd4+28672], %r79;
	add.s32 	%r80, %r145, 10752;
	st.global.u32 	[%rd4+43008], %r80;
	add.s32 	%r81, %r145, 14336;
	st.global.u32 	[%rd4+57344], %r81;
	add.s32 	%r82, %r145, 17920;
	st.global.u32 	[%rd4+71680], %r82;
	add.s32 	%r83, %r145, 21504;
	st.global.u32 	[%rd4+86016], %r83;
	add.s32 	%r84, %r145, 25088;
	st.global.u32 	[%rd4+100352], %r84;
	add.s32 	%r85, %r145, 28672;
	st.global.u32 	[%rd4+114688], %r85;
	add.s32 	%r86, %r145, 32256;
	st.global.u32 	[%rd4+129024], %r86;
	add.s32 	%r87, %r145, 35840;
	st.global.u32 	[%rd4+143360], %r87;
	add.s32 	%r88, %r145, 39424;
	st.global.u32 	[%rd4+157696], %r88;
	add.s32 	%r89, %r145, 43008;
	st.global.u32 	[%rd4+172032], %r89;
	add.s32 	%r90, %r145, 46592;
	st.global.u32 	[%rd4+186368], %r90;
	add.s32 	%r91, %r145, 50176;
	st.global.u32 	[%rd4+200704], %r91;
	add.s32 	%r92, %r145, 53760;
	st.global.u32 	[%rd4+215040], %r92;
	add.s32 	%r145, %r145, 57344;
	add.s32 	%r144, %r144, 16;
	setp.eq.s32 	%p4, %r144, 0;
	@%p4 bra 	$L__BB0_4;
	bra.uni 	$L__BB0_3;
$L__BB0_4:
	setp.eq.s32 	%p5, %r3, 0;
	@%p5 bra 	$L__BB0_13;
	and.b32  	%r6, %r2, 7;
	setp.lt.u32 	%p6, %r3, 8;
	@%p6 bra 	$L__BB0_7;
	mul.wide.s32 	%rd5, %r145, 4;
	add.s64 	%rd6, %rd1, %rd5;
	st.global.u32 	[%rd6], %r145;
	add.s32 	%r93, %r145, 3584;
	st.global.u32 	[%rd6+14336], %r93;
	add.s32 	%r94, %r145, 7168;
	st.global.u32 	[%rd6+28672], %r94;
	add.s32 	%r95, %r145, 10752;
	st.global.u32 	[%rd6+43008], %r95;
	add.s32 	%r96, %r145, 14336;
	st.global.u32 	[%rd6+57344], %r96;
	add.s32 	%r97, %r145, 17920;
	st.global.u32 	[%rd6+71680], %r97;
	add.s32 	%r98, %r145, 21504;
	st.global.u32 	[%rd6+86016], %r98;
	add.s32 	%r99, %r145, 25088;
	st.global.u32 	[%rd6+100352], %r99;
	add.s32 	%r145, %r145, 28672;
$L__BB0_7:
	setp.eq.s32 	%p7, %r6, 0;
	@%p7 bra 	$L__BB0_13;
	and.b32  	%r9, %r2, 3;
	setp.lt.u32 	%p8, %r6, 4;
	@%p8 bra 	$L__BB0_10;
	mul.wide.s32 	%rd7, %r145, 4;
	add.s64 	%rd8, %rd1, %rd7;
	st.global.u32 	[%rd8], %r145;
	add.s32 	%r100, %r145, 3584;
	st.global.u32 	[%rd8+14336], %r100;
	add.s32 	%r101, %r145, 7168;
	st.global.u32 	[%rd8+28672], %r101;
	add.s32 	%r102, %r145, 10752;
	st.global.u32 	[%rd8+43008], %r102;
	add.s32 	%r145, %r145, 14336;
$L__BB0_10:
	setp.eq.s32 	%p9, %r9, 0;
	@%p9 bra 	$L__BB0_13;
	neg.s32 	%r142, %r9;
$L__BB0_12:
	.pragma "nounroll";
	mul.wide.s32 	%rd9, %r145, 4;
	add.s64 	%rd10, %rd1, %rd9;
	st.global.u32 	[%rd10], %r145;
	add.s32 	%r145, %r145, 3584;
	add.s32 	%r142, %r142, 1;
	setp.ne.s32 	%p10, %r142, 0;
	@%p10 bra 	$L__BB0_12;
$L__BB0_13:
	setp.ge.s32 	%p11, %r156, %r63;
	@%p11 bra 	$L__BB0_25;
	add.s32 	%r17, %r156, 3584;
	max.s32 	%r103, %r63, %r17;
	sub.s32 	%r104, %r103, %r156;
	add.s32 	%r105, %r104, -3584;
	setp.ne.s32 	%p12, %r105, 0;
	selp.u32 	%r106, 1, 0, %p12;
	selp.s32 	%r107, -1, 0, %p12;
	add.s32 	%r108, %r105, %r107;
	shr.u32 	%r109, %r108, 9;
	mul.hi.u32 	%r110, %r109, 613566757;
	add.s32 	%r18, %r110, %r106;
	add.s32 	%r19, %r18, 1;
	and.b32  	%r20, %r19, 7;
	setp.lt.u32 	%p13, %r18, 7;
	@%p13 bra 	$L__BB0_17;
	mul.lo.s32 	%r154, %r62, %r17;
	mul.lo.s32 	%r22, %r62, 28672;
	add.s32 	%r111, %r156, 7168;
	mul.lo.s32 	%r153, %r62, %r111;
	add.s32 	%r112, %r156, 10752;
	mul.lo.s32 	%r152, %r62, %r112;
	add.s32 	%r113, %r156, 14336;
	mul.lo.s32 	%r151, %r62, %r113;
	add.s32 	%r114, %r156, 17920;
	mul.lo.s32 	%r150, %r62, %r114;
	add.s32 	%r115, %r156, 21504;
	mul.lo.s32 	%r149, %r62, %r115;
	add.s32 	%r116, %r156, 25088;
	mul.lo.s32 	%r148, %r62, %r116;
	mul.lo.s32 	%r147, %r62, %r156;
	and.b32  	%r117, %r19, 8388600;
	neg.s32 	%r146, %r117;
$L__BB0_16:
	.pragma "nounroll";
	mul.wide.s32 	%rd11, %r147, 4;
	add.s64 	%rd12, %rd1, %rd11;
	st.global.u32 	[%rd12], %r156;
	mul.wide.s32 	%rd13, %r154, 4;
	add.s64 	%rd14, %rd1, %rd13;
	add.s32 	%r118, %r156, 3584;
	st.global.u32 	[%rd14], %r118;
	mul.wide.s32 	%rd15, %r153, 4;
	add.s64 	%rd16, %rd1, %rd15;
	add.s32 	%r119, %r156, 7168;
	st.global.u32 	[%rd16], %r119;
	mul.wide.s32 	%rd17, %r152, 4;
	add.s64 	%rd18, %rd1, %rd17;
	add.s32 	%r120, %r156, 10752;
	st.global.u32 	[%rd18], %r120;
	mul.wide.s32 	%rd19, %r151, 4;
	add.s64 	%rd20, %rd1, %rd19;
	add.s32 	%r121, %r156, 14336;
	st.global.u32 	[%rd20], %r121;
	mul.wide.s32 	%rd21, %r150, 4;
	add.s64 	%rd22, %rd1, %rd21;
	add.s32 	%r122, %r156, 17920;
	st.global.u32 	[%rd22], %r122;
	mul.wide.s32 	%rd23, %r149, 4;
	add.s64 	%rd24, %rd1, %rd23;
	add.s32 	%r123, %r156, 21504;
	st.global.u32 	[%rd24], %r123;
	mul.wide.s32 	%rd25, %r148, 4;
	add.s64 	%rd26, %rd1, %rd25;
	add.s32 	%r124, %r156, 25088;
	st.global.u32 	[%rd26], %r124;
	add.s32 	%r156, %r156, 28672;
	add.s32 	%r154, %r154, %r22;
	add.s32 	%r153, %r153, %r22;
	add.s32 	%r152, %r152, %r22;
	add.s32 	%r151, %r151, %r22;
	add.s32 	%r150, %r150, %r22;
	add.s32 	%r149, %r149, %r22;
	add.s32 	%r148, %r148, %r22;
	add.s32 	%r147, %r147, %r22;
	add.s32 	%r146, %r146, 8;
	setp.ne.s32 	%p14, %r146, 0;
	@%p14 bra 	$L__BB0_16;
$L__BB0_17:
	setp.eq.s32 	%p15, %r20, 0;
	@%p15 bra 	$L__BB0_25;
	setp.lt.u32 	%p16, %r20, 4;
	@%p16 bra 	$L__BB0_20;
	mul.lo.s32 	%r125, %r156, %r62;
	mul.wide.s32 	%rd27, %r125, 4;
	add.s64 	%rd28, %rd1, %rd27;
	st.global.u32 	[%rd28], %r156;
	add.s32 	%r126, %r156, 3584;
	mul.lo.s32 	%r127, %r62, 3584;
	add.s32 	%r128, %r125, %r127;
	mul.wide.s32 	%rd29, %r128, 4;
	add.s64 	%rd30, %rd1, %rd29;
	st.global.u32 	[%rd30], %r126;
	add.s32 	%r129, %r156, 7168;
	add.s32 	%r130, %r128, %r127;
	mul.wide.s32 	%rd31, %r130, 4;
	add.s64 	%rd32, %rd1, %rd31;
	st.global.u32 	[%rd32], %r129;
	add.s32 	%r131, %r156, 10752;
	add.s32 	%r132, %r130, %r127;
	mul.wide.s32 	%rd33, %r132, 4;
	add.s64 	%rd34, %rd1, %rd33;
	st.global.u32 	[%rd34], %r131;
	add.s32 	%r156, %r156, 14336;
$L__BB0_20:
	and.b32  	%r133, %r19, 3;
	setp.eq.s32 	%p17, %r133, 0;
	@%p17 bra 	$L__BB0_25;
	setp.eq.s32 	%p18, %r133, 1;
	@%p18 bra 	$L__BB0_23;
	mul.lo.s32 	%r134, %r156, %r62;
	mul.wide.s32 	%rd35, %r134, 4;
	add.s64 	%rd36, %rd1, %rd35;
	st.global.u32 	[%rd36], %r156;
	add.s32 	%r135, %r156, 3584;
	mad.lo.s32 	%r136, %r62, 3584, %r134;
	mul.wide.s32 	%rd37, %r136, 4;
	add.s64 	%rd38, %rd1, %rd37;
	st.global.u32 	[%rd38], %r135;
	add.s32 	%r156, %r156, 7168;
$L__BB0_23:
	and.b32  	%r137, %r18, 1;
	setp.eq.b32 	%p19, %r137, 1;
	@%p19 bra 	$L__BB0_25;
	mul.lo.s32 	%r138, %r156, %r62;
	mul.wide.s32 	%rd39, %r138, 4;
	add.s64 	%rd40, %rd1, %rd39;
	st.global.u32 	[%rd40], %r156;
$L__BB0_25:
	ret;

}
	// .globl	_Z3GPUPiS_S_iiiii
.visible .entry _Z3GPUPiS_S_iiiii(
	.param .u64 .ptr .align 1 _Z3GPUPiS_S_iiiii_param_0,
	.param .u64 .ptr .align 1 _Z3GPUPiS_S_iiiii_param_1,
	.param .u64 .ptr .align 1 _Z3GPUPiS_S_iiiii_param_2,
	.param .u32 _Z3GPUPiS_S_iiiii_param_3,
	.param .u32 _Z3GPUPiS_S_iiiii_param_4,
	.param .u32 _Z3GPUPiS_S_iiiii_param_5,
	.param .u32 _Z3GPUPiS_S_iiiii_param_6,
	.param .u32 _Z3GPUPiS_S_iiiii_param_7
)
{
	.reg .pred 	%p<3>;
	.reg .b32 	%r<24>;
	.reg .b64 	%rd<15>;

	ld.param.u64 	%rd3, [_Z3GPUPiS_S_iiiii_param_0];
	ld.param.u64 	%rd4, [_Z3GPUPiS_S_iiiii_param_1];
	ld.param.u64 	%rd5, [_Z3GPUPiS_S_iiiii_param_2];
	ld.param.u32 	%r2, [_Z3GPUPiS_S_iiiii_param_3];
	ld.param.u32 	%r6, [_Z3GPUPiS_S_iiiii_param_4];
	ld.param.u32 	%r3, [_Z3GPUPiS_S_iiiii_param_5];
	ld.param.u32 	%r4, [_Z3GPUPiS_S_iiiii_param_6];
	ld.param.u32 	%r5, [_Z3GPUPiS_S_iiiii_param_7];
	mov.u32 	%r7, %ctaid.x;
	mov.u32 	%r8, %ntid.x;
	mov.u32 	%r9, %tid.x;
	mad.lo.s32 	%r1, %r7, %r8, %r9;
	setp.ge.s32 	%p1, %r1, %r6;
	@%p1 bra 	$L__BB1_3;
	cvta.to.global.u64 	%rd6, %rd3;
	cvta.to.global.u64 	%rd7, %rd4;
	cvta.to.global.u64 	%rd8, %rd5;
	add.s32 	%r10, %r3, -1;
	mad.lo.s32 	%r11, %r10, %r1, %r2;
	sub.s32 	%r12, %r4, %r1;
	add.s32 	%r13, %r5, %r1;
	sub.s32 	%r14, %r11, %r3;
	mul.wide.s32 	%rd9, %r14, 4;
	add.s64 	%rd1, %rd6, %rd9;
	ld.global.u32 	%r15, [%rd1];
	mul.wide.s32 	%rd10, %r3, 4;
	add.s64 	%rd2, %rd1, %rd10;
	ld.global.u32 	%r16, [%rd2+-4];
	ld.global.u32 	%r17, [%rd1+-4];
	min.s32 	%r18, %r16, %r17;
	min.s32 	%r19, %r15, %r18;
	add.s32 	%r20, %r19, 1;
	st.global.u32 	[%rd2], %r20;
	mul.wide.s32 	%rd11, %r12, 4;
	add.s64 	%rd12, %rd7, %rd11;
	ld.global.u32 	%r21, [%rd12];
	mul.wide.s32 	%rd13, %r13, 4;
	add.s64 	%rd14, %rd8, %rd13;
	ld.global.u32 	%r22, [%rd14];
	setp.ne.s32 	%p2, %r21, %r22;
	@%p2 bra 	$L__BB1_3;
	ld.global.u32 	%r23, [%rd1+-4];
	st.global.u32 	[%rd2], %r23;
$L__BB1_3:
	ret;

}


// ===== COMPILED SASS (sm_100) =====

	.target	sm_100

	.elftype	@"ET_EXEC"


//--------------------- .note.nv.tkinfo           --------------------------
	.section	.note.nv.tkinfo,"",@"SHT_NOTE"
	.sectionflags	@"SHF_NOTE_NV_TKINFO"
	.tkinfo
        /*0018*/ 	.word	0x00000002
        /*0030*/ 	.string	""
        /*0030*/ 	.string	"ptxas"
        /*0030*/ 	.string	"Cuda compilation tools, release 13.0, V13.0.88"
        /*0030*/ 	.string	"Build cuda_13.0.r13.0/compiler.36424714_0"
        /*0030*/ 	.string	"-arch sm_100 -m 64 "



//--------------------- .note.nv.cuinfo           --------------------------
	.section	.note.nv.cuinfo,"",@"SHT_NOTE"
	.sectionflags	@"SHF_NOTE_NV_CUINFO"
        /*0018*/ 	.short	0x0002
        /*001a*/ 	.short	0x0064
        /*001c*/ 	.short	0x0082
	.zero		2


//--------------------- .nv.info                  --------------------------
	.section	.nv.info,"",@"SHT_CUDA_INFO"
	.align	4


	//----- nvinfo : EIATTR_REGCOUNT
	.align		4
        /*0000*/ 	.byte	0x04, 0x2f
        /*0002*/ 	.short	(.L_1 - .L_0)
	.align		4
.L_0:
        /*0004*/ 	.word	index@(_Z11GPU_setInitPiii)
        /*0008*/ 	.word	0x00000020


	//----- nvinfo : EIATTR_FRAME_SIZE
	.align		4
.L_1:
        /*000c*/ 	.byte	0x04, 0x11
        /*000e*/ 	.short	(.L_3 - .L_2)
	.align		4
.L_2:
        /*0010*/ 	.word	index@(_Z11GPU_setInitPiii)
        /*0014*/ 	.word	0x00000000


	//----- nvinfo : EIATTR_REGCOUNT
	.align		4
.L_3:
        /*0018*/ 	.byte	0x04, 0x2f
        /*001a*/ 	.short	(.L_5 - .L_4)
	.align		4
.L_4:
        /*001c*/ 	.word	index@(_Z3GPUPiS_S_iiiii)
        /*0020*/ 	.word	0x00000012


	//----- nvinfo : EIATTR_FRAME_SIZE
	.align		4
.L_5:
        /*0024*/ 	.byte	0x04, 0x11
        /*0026*/ 	.short	(.L_7 - .L_6)
	.align		4
.L_6:
        /*0028*/ 	.word	index@(_Z3GPUPiS_S_iiiii)
        /*002c*/ 	.word	0x00000000


	//----- nvinfo : EIATTR_MIN_STACK_SIZE
	.align		4
.L_7:
        /*0030*/ 	.byte	0x04, 0x12
        /*0032*/ 	.short	(.L_9 - .L_8)
	.align		4
.L_8:
        /*0034*/ 	.word	index@(_Z3GPUPiS_S_iiiii)
        /*0038*/ 	.word	0x00000000


	//----- nvinfo : EIATTR_MIN_STACK_SIZE
	.align		4
.L_9:
        /*003c*/ 	.byte	0x04, 0x12
        /*003e*/ 	.short	(.L_11 - .L_10)
	.align		4
.L_10:
        /*0040*/ 	.word	index@(_Z11GPU_setInitPiii)
        /*0044*/ 	.word	0x00000000
.L_11:


//--------------------- .nv.compat                --------------------------
	.section	.nv.compat,"",@"SHT_CUDA_COMPAT_INFO"
	.align	4
        /*0000*/ 	.byte	0x02, 0x09, 0x00, 0x00, 0x02, 0x02, 0x01, 0x00, 0x02, 0x05, 0x05, 0x00, 0x03, 0x07, 0x01, 0x01
        /*0010*/ 	.byte	0x02, 0x03, 0x00, 0x00, 0x02, 0x06, 0x01, 0x00, 0x04, 0x0b, 0x08, 0x00, 0x09, 0x00, 0x00, 0x00
        /*0020*/ 	.byte	0x00, 0x00, 0x00, 0x00


//--------------------- .nv.info._Z3GPUPiS_S_iiiii --------------------------
	.section	.nv.info._Z3GPUPiS_S_iiiii,"",@"SHT_CUDA_INFO"
	.sectionflags	@""
	.align	4


	//----- nvinfo : EIATTR_CUDA_API_VERSION
	.align		4
        /*0000*/ 	.byte	0x04, 0x37
        /*0002*/ 	.short	(.L_13 - .L_12)
.L_12:
        /*0004*/ 	.word	0x00000082


	//----- nvinfo : EIATTR_KPARAM_INFO
	.align		4
.L_13:
        /*0008*/ 	.byte	0x04, 0x17
        /*000a*/ 	.short	(.L_15 - .L_14)
.L_14:
        /*000c*/ 	.word	0x00000000
        /*0010*/ 	.short	0x0007
        /*0012*/ 	.short	0x0028
        /*0014*/ 	.byte	0x00, 0xf0, 0x11, 0x00


	//----- nvinfo : EIATTR_KPARAM_INFO
	.align		4
.L_15:
        /*0018*/ 	.byte	0x04, 0x17
        /*001a*/ 	.short	(.L_17 - .L_16)
.L_16:
        /*001c*/ 	.word	0x00000000
        /*0020*/ 	.short	0x0006
        /*0022*/ 	.short	0x0024
        /*0024*/ 	.byte	0x00, 0xf0, 0x11, 0x00


	//----- nvinfo : EIATTR_KPARAM_INFO
	.align		4
.L_17:
        /*0028*/ 	.byte	0x04, 0x17
        /*002a*/ 	.short	(.L_19 - .L_18)
.L_18:
        /*002c*/ 	.word	0x00000000
        /*0030*/ 	.short	0x0005
        /*0032*/ 	.short	0x0020
        /*0034*/ 	.byte	0x00, 0xf0, 0x11, 0x00


	//----- nvinfo : EIATTR_KPARAM_INFO
	.align		4
.L_19:
        /*0038*/ 	.byte	0x04, 0x17
        /*003a*/ 	.short	(.L_21 - .L_20)
.L_20:
        /*003c*/ 	.word	0x00000000
        /*0040*/ 	.short	0x0004
        /*0042*/ 	.short	0x001c
        /*0044*/ 	.byte	0x00, 0xf0, 0x11, 0x00


	//----- nvinfo : EIATTR_KPARAM_INFO
	.align		4
.L_21:
        /*0048*/ 	.byte	0x04, 0x17
        /*004a*/ 	.short	(.L_23 - .L_22)
.L_22:
        /*004c*/ 	.word	0x00000000
        /*0050*/ 	.short	0x0003
        /*0052*/ 	.short	0x0018
        /*0054*/ 	.byte	0x00, 0xf0, 0x11, 0x00


	//----- nvinfo : EIATTR_KPARAM_INFO
	.align		4
.L_23:
        /*0058*/ 	.byte	0x04, 0x17
        /*005a*/ 	.short	(.L_25 - .L_24)
.L_24:
        /*005c*/ 	.word	0x00000000
        /*0060*/ 	.short	0x0002
        /*0062*/ 	.short	0x0010
        /*0064*/ 	.byte	0x00, 0xf5, 0x21, 0x00


	//----- nvinfo : EIATTR_KPARAM_INFO
	.align		4
.L_25:
        /*0068*/ 	.byte	0x04, 0x17
        /*006a*/ 	.short	(.L_27 - .L_26)
.L_26:
        /*006c*/ 	.word	0x00000000
        /*0070*/ 	.short	0x0001
        /*0072*/ 	.short	0x0008
        /*0074*/ 	.byte	0x00, 0xf5, 0x21, 0x00


	//----- nvinfo : EIATTR_KPARAM_INFO
	.align		4
.L_27:
        /*0078*/ 	.byte	0x04, 0x17
        /*007a*/ 	.short	(.L_29 - .L_28)
.L_28:
        /*007c*/ 	.word	0x00000000
        /*0080*/ 	.short	0x0000
        /*0082*/ 	.short	0x0000
        /*0084*/ 	.byte	0x00, 0xf5, 0x21, 0x00


	//----- nvinfo : EIATTR_SPARSE_MMA_MASK
	.align		4
.L_29:
        /*0088*/ 	.byte	0x03, 0x50
        /*008a*/ 	.short	0x0000


	//----- nvinfo : EIATTR_MAXREG_COUNT
	.align		4
        /*008c*/ 	.byte	0x03, 0x1b
        /*008e*/ 	.short	0x00ff


	//----- nvinfo : EIATTR_MERCURY_ISA_VERSION
	.align		4
        /*0090*/ 	.byte	0x03, 0x5f
        /*0092*/ 	.short	0x0101


	//----- nvinfo : EIATTR_VRC_CTA_INIT_COUNT
	.align		4
        /*0094*/ 	.byte	0x02, 0x4a
	.zero		1
	.zero		1


	//----- nvinfo : EIATTR_EXIT_INSTR_OFFSETS
	.align		4
        /*0098*/ 	.byte	0x04, 0x1c
        /*009a*/ 	.short	(.L_31 - .L_30)


	//   ....[0]....
.L_30:
        /*009c*/ 	.word	0x00000070


	//   ....[1]....
        /*00a0*/ 	.word	0x00000210


	//   ....[2]....
        /*00a4*/ 	.word	0x00000240


	//----- nvinfo : EIATTR_CBANK_PARAM_SIZE
	.align		4
.L_31:
        /*00a8*/ 	.byte	0x03, 0x19
        /*00aa*/ 	.short	0x002c


	//----- nvinfo : EIATTR_PARAM_CBANK
	.align		4
        /*00ac*/ 	.byte	0x04, 0x0a
        /*00ae*/ 	.short	(.L_33 - .L_32)
	.align		4
.L_32:
        /*00b0*/ 	.word	index@(.nv.constant0._Z3GPUPiS_S_iiiii)
        /*00b4*/ 	.short	0x0380
        /*00b6*/ 	.short	0x002c


	//----- nvinfo : EIATTR_SW_WAR
	.align		4
.L_33:
        /*00b8*/ 	.byte	0x04, 0x36
        /*00ba*/ 	.short	(.L_35 - .L_34)
.L_34:
        /*00bc*/ 	.word	0x00000008
.L_35:


//--------------------- .nv.info._Z11GPU_setInitPiii --------------------------
	.section	.nv.info._Z11GPU_setInitPiii,"",@"SHT_CUDA_INFO"
	.sectionflags	@""
	.align	4


	//----- nvinfo : EIATTR_CUDA_API_VERSION
	.align		4
        /*0000*/ 	.byte	0x04, 0x37
        /*0002*/ 	.short	(.L_37 - .L_36)
.L_36:
        /*0004*/ 	.word	0x00000082


	//----- nvinfo : EIATTR_KPARAM_INFO
	.align		4
.L_37:
        /*0008*/ 	.byte	0x04, 0x17
        /*000a*/ 	.short	(.L_39 - .L_38)
.L_38:
        /*000c*/ 	.word	0x00000000
        /*0010*/ 	.short	0x0002
        /*0012*/ 	.short	0x000c
        /*0014*/ 	.byte	0x00, 0xf0, 0x11, 0x00


	//----- nvinfo : EIATTR_KPARAM_INFO
	.align		4
.L_39:
        /*0018*/ 	.byte	0x04, 0x17
        /*001a*/ 	.short	(.L_41 - .L_40)
.L_40:
        /*001c*/ 	.word	0x00000000
        /*0020*/ 	.short	0x0001
        /*0022*/ 	.short	0x0008
        /*0024*/ 	.byte	0x00, 0xf0, 0x11, 0x00


	//----- nvinfo : EIATTR_KPARAM_INFO
	.align		4
.L_41:
        /*0028*/ 	.byte	0x04, 0x17
        /*002a*/ 	.short	(.L_43 - .L_42)
.L_42:
        /*002c*/ 	.word	0x00000000
        /*0030*/ 	.short	0x0000
        /*0032*/ 	.short	0x0000
        /*0034*/ 	.byte	0x00, 0xf5, 0x21, 0x00


	//----- nvinfo : EIATTR_SPARSE_MMA_MASK
	.align		4
.L_43:
        /*0038*/ 	.byte	0x03, 0x50
        /*003a*/ 	.short	0x0000


	//----- nvinfo : EIATTR_MAXREG_COUNT
	.align		4
        /*003c*/ 	.byte	0x03, 0x1b
        /*003e*/ 	.short	0x00ff


	//----- nvinfo : EIATTR_MERCURY_ISA_VERSION
	.align		4
        /*0040*/ 	.byte	0x03, 0x5f
        /*0042*/ 	.short	0x0101


	//----- nvinfo : EIATTR_VRC_CTA_INIT_COUNT
	.align		4
        /*0044*/ 	.byte	0x02, 0x4a
	.zero		1
	.zero		1


	//----- nvinfo : EIATTR_EXIT_INSTR_OFFSETS
	.align		4
        /*0048*/ 	.byte	0x04, 0x1c
        /*004a*/ 	.short	(.L_45 - .L_44)


	//   ....[0]....
.L_44:
        /*004c*/ 	.word	0x000007c0


	//   ....[1]....
        /*0050*/ 	.word	0x00000c60


	//   ....[2]....
        /*0054*/ 	.word	0x00000de0


	//   ....[3]....
        /*0058*/ 	.word	0x00000ef0


	//   ....[4]....
        /*005c*/ 	.word	0x00000f50


	//----- nvinfo : EIATTR_CRS_STACK_SIZE
	.align		4
.L_45:
        /*0060*/ 	.byte	0x04, 0x1e
        /*0062*/ 	.short	(.L_47 - .L_46)
.L_46:
        /*0064*/ 	.word	0x00000000


	//----- nvinfo : EIATTR_CBANK_PARAM_SIZE
	.align		4
.L_47:
        /*0068*/ 	.byte	0x03, 0x19
        /*006a*/ 	.short	0x0010


	//----- nvinfo : EIATTR_PARAM_CBANK
	.align		4
        /*006c*/ 	.byte	0x04, 0x0a
        /*006e*/ 	.short	(.L_49 - .L_48)
	.align		4
.L_48:
        /*0070*/ 	.word	index@(.nv.constant0._Z11GPU_setInitPiii)
        /*0074*/ 	.short	0x0380
        /*0076*/ 	.short	0x0010


	//----- nvinfo : EIATTR_SW_WAR
	.align		4
.L_49:
        /*0078*/ 	.byte	0x04, 0x36
        /*007a*/ 	.short	(.L_51 - .L_50)
.L_50:
        /*007c*/ 	.word	0x00000008
.L_51:


//--------------------- .nv.callgraph             --------------------------
	.section	.nv.callgraph,"",@"SHT_CUDA_CALLGRAPH"
	.align	4
	.sectionentsize	8
	.align		4
        /*0000*/ 	.word	0x00000000
	.align		4
        /*0004*/ 	.word	0xffffffff
	.align		4
        /*0008*/ 	.word	0x00000000
	.align		4
        /*000c*/ 	.word	0xfffffffe
	.align		4
        /*0010*/ 	.word	0x00000000
	.align		4
        /*0014*/ 	.word	0xfffffffd
	.align		4
        /*0018*/ 	.word	0x00000000
	.align		4
        /*001c*/ 	.word	0xfffffffc


//--------------------- .text._Z3GPUPiS_S_iiiii   --------------------------
	.section	.text._Z3GPUPiS_S_iiiii,"ax",@progbits
	.align	128
        .global         _Z3GPUPiS_S_iiiii
        .type           _Z3GPUPiS_S_iiiii,@function
        .size           _Z3GPUPiS_S_iiiii,(.L_x_19 - _Z3GPUPiS_S_iiiii)
        .other          _Z3GPUPiS_S_iiiii,@"STO_CUDA_ENTRY STV_DEFAULT"
_Z3GPUPiS_S_iiiii:
.text._Z3GPUPiS_S_iiiii:
[----:B------:R-:W-:Y:S01]  /*0000*/  LDC R1, c[0x0][0x37c] ;  /* 0x0000df00ff017b82 */ /* 0x000fe20000000800 */
[----:B------:R-:W0:Y:S07]  /*0010*/  S2R R3, SR_TID.X ;  /* 0x0000000000037919 */ /* 0x000e2e0000002100 */
[----:B------:R-:W0:Y:S01]  /*0020*/  S2UR UR4, SR_CTAID.X ;  /* 0x00000000000479c3 */ /* 0x000e220000002500 */
[----:B------:R-:W1:Y:S07]  /*0030*/  LDCU UR5, c[0x0][0x39c] ;  /* 0x00007380ff0577ac */ /* 0x000e6e0008000800 */
[----:B------:R-:W0:Y:S02]  /*0040*/  LDC R0, c[0x0][0x360] ;  /* 0x0000d800ff007b82 */ /* 0x000e240000000800 */
[----:B0-----:R-:W-:-:S05]  /*0050*/  IMAD R0, R0, UR4, R3 ;  /* 0x0000000400007c24 */ /* 0x001fca000f8e0203 */
[----:B-1----:R-:W-:-:S13]  /*0060*/  ISETP.GE.AND P0, PT, R0, UR5, PT ;  /* 0x0000000500007c0c */ /* 0x002fda000bf06270 */
[----:B------:R-:W-:Y:S05]  /*0070*/  @P0 EXIT ;  /* 0x000000000000094d */ /* 0x000fea0003800000 */
[----:B------:R-:W0:Y:S01]  /*0080*/  LDC.64 R12, c[0x0][0x3a0] ;  /* 0x0000e800ff0c7b82 */ /* 0x000e220000000a00 */
[----:B------:R-:W1:Y:S01]  /*0090*/  LDCU UR4, c[0x0][0x398] ;  /* 0x00007300ff0477ac */ /* 0x000e620008000800 */
[----:B------:R-:W2:Y:S06]  /*00a0*/  LDCU UR6, c[0x0][0x3a8] ;  /* 0x00007500ff0677ac */ /* 0x000eac0008000800 */
[----:B------:R-:W3:Y:S08]  /*00b0*/  LDC.64 R2, c[0x0][0x380] ;  /* 0x0000e000ff027b82 */ /* 0x000ef00000000a00 */
[----:B------:R-:W4:Y:S01]  /*00c0*/  LDC.64 R6, c[0x0][0x388] ;  /* 0x0000e200ff067b82 */ /* 0x000f220000000a00 */
[----:B0-----:R-:W-:-:S07]  /*00d0*/  IADD3 R5, PT, PT, R12, -0x1, RZ ;  /* 0xffffffff0c057810 */ /* 0x001fce0007ffe0ff */
[----:B------:R-:W0:Y:S01]  /*00e0*/  LDC.64 R8, c[0x0][0x390] ;  /* 0x0000e400ff087b82 */ /* 0x000e220000000a00 */
[----:B-1----:R-:W-:Y:S01]  /*00f0*/  IMAD R5, R0, R5, UR4 ;  /* 0x0000000400057e24 */ /* 0x002fe2000f8e0205 */
[----:B------:R-:W1:Y:S04]  /*0100*/  LDCU.64 UR4, c[0x0][0x358] ;  /* 0x00006b00ff0477ac */ /* 0x000e680008000a00 */
[----:B------:R-:W-:-:S05]  /*0110*/  IADD3 R5, PT, PT, R5, -R12, RZ ;  /* 0x8000000c05057210 */ /* 0x000fca0007ffe0ff */
[----:B---3--:R-:W-:-:S04]  /*0120*/  IMAD.WIDE R2, R5, 0x4, R2 ;  /* 0x0000000405027825 */ /* 0x008fc800078e0202 */
[----:B------:R-:W-:Y:S01]  /*0130*/  IMAD.WIDE R4, R12, 0x4, R2 ;  /* 0x000000040c047825 */ /* 0x000fe200078e0202 */
[----:B-1----:R-:W3:Y:S04]  /*0140*/  LDG.E R10, desc[UR4][R2.64] ;  /* 0x00000004020a7981 */ /* 0x002ee8000c1e1900 */
[----:B------:R-:W3:Y:S04]  /*0150*/  LDG.E R12, desc[UR4][R2.64+-0x4] ;  /* 0xfffffc04020c7981 */ /* 0x000ee8000c1e1900 */
[----:B------:R-:W3:Y:S02]  /*0160*/  LDG.E R11, desc[UR4][R4.64+-0x4] ;  /* 0xfffffc04040b7981 */ /* 0x000ee4000c1e1900 */
[----:B---3--:R-:W-:-:S02]  /*0170*/  VIMNMX3 R10, R11, R12, R10, PT ;  /* 0x0000000c0b0a720f */ /* 0x008fc4000380010a */
[C---:B------:R-:W-:Y:S02]  /*0180*/  IADD3 R11, PT, PT, -R0.reuse, R13, RZ ;  /* 0x0000000d000b7210 */ /* 0x040fe40007ffe1ff */
[----:B--2---:R-:W-:Y:S02]  /*0190*/  IADD3 R13, PT, PT, R0, UR6, RZ ;  /* 0x00000006000d7c10 */ /* 0x004fe4000fffe0ff */
[----:B------:R-:W-:Y:S01]  /*01a0*/  IADD3 R15, PT, PT, R10, 0x1, RZ ;  /* 0x000000010a0f7810 */ /* 0x000fe20007ffe0ff */
[----:B----4-:R-:W-:-:S04]  /*01b0*/  IMAD.WIDE R6, R11, 0x4, R6 ;  /* 0x000000040b067825 */ /* 0x010fc800078e0206 */
[----:B0-----:R-:W-:Y:S01]  /*01c0*/  IMAD.WIDE R8, R13, 0x4, R8 ;  /* 0x000000040d087825 */ /* 0x001fe200078e0208 */
[----:B------:R0:W-:Y:S04]  /*01d0*/  STG.E desc[UR4][R4.64], R15 ;  /* 0x0000000f04007986 */ /* 0x0001e8000c101904 */
[----:B------:R-:W2:Y:S04]  /*01e0*/  LDG.E R6, desc[UR4][R6.64] ;  /* 0x0000000406067981 */ /* 0x000ea8000c1e1900 */
[----:B------:R-:W2:Y:S02]  /*01f0*/  LDG.E R9, desc[UR4][R8.64] ;  /* 0x0000000408097981 */ /* 0x000ea4000c1e1900 */
[----:B--2---:R-:W-:-:S13]  /*0200*/  ISETP.NE.AND P0, PT, R6, R9, PT ;  /* 0x000000090600720c */ /* 0x004fda0003f05270 */
[----:B0-----:R-:W-:Y:S05]  /*0210*/  @P0 EXIT ;  /* 0x000000000000094d */ /* 0x001fea0003800000 */
[----:B------:R-:W2:Y:S04]  /*0220*/  LDG.E R3, desc[UR4][R2.64+-0x4] ;  /* 0xfffffc0402037981 */ /* 0x000ea8000c1e1900 */
[----:B--2---:R-:W-:Y:S01]  /*0230*/  STG.E desc[UR4][R4.64], R3 ;  /* 0x0000000304007986 */ /* 0x004fe2000c101904 */
[----:B------:R-:W-:Y:S05]  /*0240*/  EXIT ;  /* 0x000000000000794d */ /* 0x000fea0003800000 */
.L_x_0:
[----:B------:R-:W-:-:S00]  /*0250*/  BRA `(.L_x_0) ;  /* 0xfffffffc00fc7947 */ /* 0x000fc0000383ffff */
[----:B------:R-:W-:-:S00]  /*0260*/  NOP ;  /* 0x0000000000007918 */ /* 0x000fc00000000000 */
        /* <DEDUP_REMOVED lines=9> */
.L_x_19:


//--------------------- .text._Z11GPU_setInitPiii --------------------------
	.section	.text._Z11GPU_setInitPiii,"ax",@progbits
	.align	128
        .global         _Z11GPU_setInitPiii
        .type           _Z11GPU_setInitPiii,@function
        .size           _Z11GPU_setInitPiii,(.L_x_20 - _Z11GPU_setInitPiii)
        .other          _Z11GPU_setInitPiii,@"STO_CUDA_ENTRY STV_DEFAULT"
_Z11GPU_setInitPiii:
.text._Z11GPU_setInitPiii:
[----:B------:R-:W-:Y:S01]  /*0000*/  LDC R1, c[0x0][0x37c] ;  /* 0x0000df00ff017b82 */ /* 0x000fe20000000800 */
[----:B------:R-:W0:Y:S07]  /*0010*/  S2R R3, SR_TID.X ;  /* 0x0000000000037919 */ /* 0x000e2e0000002100 */
[----:B------:R-:W0:Y:S01]  /*0020*/  S2UR UR6, SR_CTAID.X ;  /* 0x00000000000679c3 */ /* 0x000e220000002500 */
[----:B------:R-:W1:Y:S01]  /*0030*/  LDCU.64 UR4, c[0x0][0x358] ;  /* 0x00006b00ff0477ac */ /* 0x000e620008000a00 */
[----:B------:R-:W-:Y:S06]  /*0040*/  BSSY.RECONVERGENT B0, `(.L_x_1) ;  /* 0x0000075000007945 */ /* 0x000fec0003800200 */
[----:B------:R-:W0:Y:S08]  /*0050*/  LDC R0, c[0x0][0x360] ;  /* 0x0000d800ff007b82 */ /* 0x000e300000000800 */
[----:B------:R-:W2:Y:S01]  /*0060*/  LDC R5, c[0x0][0x388] ;  /* 0x0000e200ff057b82 */ /* 0x000ea20000000800 */
[----:B0-----:R-:W-:-:S05]  /*0070*/  IMAD R0, R0, UR6, R3 ;  /* 0x0000000600007c24 */ /* 0x001fca000f8e0203 */
[----:B--2---:R-:W-:-:S13]  /*0080*/  ISETP.GE.AND P0, PT, R0, R5, PT ;  /* 0x000000050000720c */ /* 0x004fda0003f06270 */
[----:B-1----:R-:W-:Y:S05]  /*0090*/  @P0 BRA `(.L_x_2) ;  /* 0x0000000400bc0947 */ /* 0x002fea0003800000 */
[C---:B------:R-:W-:Y:S01]  /*00a0*/  VIADDMNMX R3, R0.reuse, 0xe00, R5, !PT ;  /* 0x00000e0000037846 */ /* 0x040fe20007800105 */
[----:B------:R-:W-:Y:S03]  /*00b0*/  BSSY.RECONVERGENT B1, `(.L_x_3) ;  /* 0x000003a000017945 */ /* 0x000fe60003800200 */
[----:B------:R-:W-:-:S04]  /*00c0*/  IADD3 R3, PT, PT, -R0, R3, RZ ;  /* 0x0000000300037210 */ /* 0x000fc80007ffe1ff */
[C---:B------:R-:W-:Y:S01]  /*00d0*/  IADD3 R2, PT, PT, R3.reuse, -0xe01, RZ ;  /* 0xfffff1ff03027810 */ /* 0x040fe20007ffe0ff */
[----:B------:R-:W-:Y:S01]  /*00e0*/  VIADD R4, R3, 0xfffff200 ;  /* 0xfffff20003047836 */ /* 0x000fe20000000000 */
[----:B------:R-:W-:-:S04]  /*00f0*/  MOV R3, 0x1 ;  /* 0x0000000100037802 */ /* 0x000fc80000000f00 */
[----:B------:R-:W-:-:S13]  /*0100*/  ISETP.NE.AND P0, PT, R4, RZ, PT ;  /* 0x000000ff0400720c */ /* 0x000fda0003f05270 */
[----:B------:R-:W-:-:S05]  /*0110*/  @!P0 IMAD.MOV R2, RZ, RZ, R4 ;  /* 0x000000ffff028224 */ /* 0x000fca00078e0204 */
[----:B------:R-:W-:Y:S01]  /*0120*/  SHF.R.U32.HI R5, RZ, 0x9, R2 ;  /* 0x00000009ff057819 */ /* 0x000fe20000011602 */
[----:B------:R-:W-:-:S04]  /*0130*/  IMAD.MOV.U32 R2, RZ, RZ, RZ ;  /* 0x000000ffff027224 */ /* 0x000fc800078e00ff */
[----:B------:R-:W-:-:S04]  /*0140*/  IMAD.HI.U32 R2, R5, 0x24924925, R2 ;  /* 0x2492492505027827 */ /* 0x000fc800078e0002 */
[----:B------:R-:W-:-:S05]  /*0150*/  IMAD.HI.U32 R5, R5, 0x24924925, RZ ;  /* 0x2492492505057827 */ /* 0x000fca00078e00ff */
[----:B------:R-:W-:Y:S02]  /*0160*/  @!P0 IADD3 R2, PT, PT, R5, RZ, RZ ;  /* 0x000000ff05028210 */ /* 0x000fe40007ffe0ff */
[----:B------:R-:W-:Y:S02]  /*0170*/  MOV R5, R0 ;  /* 0x0000000000057202 */ /* 0x000fe40000000f00 */
[C---:B------:R-:W-:Y:S01]  /*0180*/  ISETP.GE.U32.AND P1, PT, R2.reuse, 0xf, PT ;  /* 0x0000000f0200780c */ /* 0x040fe20003f26070 */
[----:B------:R-:W-:-:S05]  /*0190*/  VIADD R4, R2, 0x1 ;  /* 0x0000000102047836 */ /* 0x000fca0000000000 */
[----:B------:R-:W-:-:S04]  /*01a0*/  LOP3.LUT R10, R4, 0xf, RZ, 0xc0, !PT ;  /* 0x0000000f040a7812 */ /* 0x000fc800078ec0ff */
[----:B------:R-:W-:-:S03]  /*01b0*/  ISETP.NE.AND P0, PT, R10, RZ, PT ;  /* 0x000000ff0a00720c */ /* 0x000fc60003f05270 */
[----:B------:R-:W-:Y:S10]  /*01c0*/  @!P1 BRA `(.L_x_4) ;  /* 0x0000000000a09947 */ /* 0x000ff40003800000 */
[----:B------:R-:W0:Y:S01]  /*01d0*/  LDC.64 R2, c[0x0][0x380] ;  /* 0x0000e000ff027b82 */ /* 0x000e220000000a00 */
[----:B------:R-:W-:Y:S01]  /*01e0*/  LOP3.LUT R6, R4, 0x7ffff0, RZ, 0xc0, !PT ;  /* 0x007ffff004067812 */ /* 0x000fe200078ec0ff */
[----:B------:R-:W-:-:S03]  /*01f0*/  IMAD.MOV.U32 R5, RZ, RZ, R0 ;  /* 0x000000ffff057224 */ /* 0x000fc600078e0000 */
[----:B------:R-:W-:-:S07]  /*0200*/  IADD3 R8, PT, PT, -R6, RZ, RZ ;  /* 0x000000ff06087210 */ /* 0x000fce0007ffe1ff */
.L_x_5:
[C---:B------:R-:W-:Y:S01]  /*0210*/  VIADD R9, R5.reuse, 0xe00 ;  /* 0x00000e0005097836 */ /* 0x040fe20000000000 */
[C---:B------:R-:W-:Y:S01]  /*0220*/  IADD3 R11, PT, PT, R5.reuse, 0x1c00, RZ ;  /* 0x00001c00050b7810 */ /* 0x040fe20007ffe0ff */
[C---:B0-----:R-:W-:Y:S01]  /*0230*/  IMAD.WIDE R6, R5.reuse, 0x4, R2 ;  /* 0x0000000405067825 */ /* 0x041fe200078e0202 */
[C---:B------:R-:W-:Y:S02]  /*0240*/  IADD3 R15, PT, PT, R5.reuse, 0x3800, RZ ;  /* 0x00003800050f7810 */ /* 0x040fe40007ffe0ff */
[C---:B------:R-:W-:Y:S01]  /*0250*/  IADD3 R19, PT, PT, R5.reuse, 0x5400, RZ ;  /* 0x0000540005137810 */ /* 0x040fe20007ffe0ff */
[C---:B------:R-:W-:Y:S01]  /*0260*/  VIADD R13, R5.reuse, 0x2a00 ;  /* 0x00002a00050d7836 */ /* 0x040fe20000000000 */
[----:B------:R0:W-:Y:S01]  /*0270*/  STG.E desc[UR4][R6.64+0x3800], R9 ;  /* 0x0038000906007986 */ /* 0x0001e2000c101904 */
[C---:B------:R-:W-:Y:S01]  /*0280*/  VIADD R17, R5.reuse, 0x4600 ;  /* 0x0000460005117836 */ /* 0x040fe20000000000 */
[C---:B------:R-:W-:Y:S01]  /*0290*/  IADD3 R23, PT, PT, R5.reuse, 0x7000, RZ ;  /* 0x0000700005177810 */ /* 0x040fe20007ffe0ff */
[C---:B------:R-:W-:Y:S01]  /*02a0*/  VIADD R21, R5.reuse, 0x6200 ;  /* 0x0000620005157836 */ /* 0x040fe20000000000 */
[----:B------:R1:W-:Y:S01]  /*02b0*/  STG.E desc[UR4][R6.64+0x7000], R11 ;  /* 0x0070000b06007986 */ /* 0x0003e2000c101904 */
[C---:B------:R-:W-:Y:S01]  /*02c0*/  VIADD R25, R5.reuse, 0x7e00 ;  /* 0x00007e0005197836 */ /* 0x040fe20000000000 */
[C---:B------:R-:W-:Y:S01]  /*02d0*/  IADD3 R27, PT, PT, R5.reuse, 0x8c00, RZ ;  /* 0x00008c00051b7810 */ /* 0x040fe20007ffe0ff */
[----:B------:R-:W-:Y:S01]  /*02e0*/  VIADD R8, R8, 0x10 ;  /* 0x0000001008087836 */ /* 0x000fe20000000000 */
[----:B------:R2:W-:Y:S04]  /*02f0*/  STG.E desc[UR4][R6.64+0xa800], R13 ;  /* 0x00a8000d06007986 */ /* 0x0005e8000c101904 */
[----:B------:R3:W-:Y:S01]  /*0300*/  STG.E desc[UR4][R6.64+0xe000], R15 ;  /* 0x00e0000f06007986 */ /* 0x0007e2000c101904 */
[----:B0-----:R-:W-:Y:S01]  /*0310*/  VIADD R9, R5, 0x9a00 ;  /* 0x00009a0005097836 */ /* 0x001fe20000000000 */
[----:B------:R-:W-:-:S02]  /*0320*/  ISETP.NE.AND P1, PT, R8, RZ, PT ;  /* 0x000000ff0800720c */ /* 0x000fc40003f25270 */
[----:B------:R0:W-:Y:S01]  /*0330*/  STG.E desc[UR4][R6.64+0x11800], R17 ;  /* 0x0118001106007986 */ /* 0x0001e2000c101904 */
[C---:B-1----:R-:W-:Y:S01]  /*0340*/  IADD3 R11, PT, PT, R5.reuse, 0xa800, RZ ;  /* 0x0000a800050b7810 */ /* 0x042fe20007ffe0ff */
[C---:B--2---:R-:W-:Y:S02]  /*0350*/  VIADD R13, R5.reuse, 0xb600 ;  /* 0x0000b600050d7836 */ /* 0x044fe40000000000 */
[----:B------:R-:W-:Y:S01]  /*0360*/  STG.E desc[UR4][R6.64+0x15000], R19 ;  /* 0x0150001306007986 */ /* 0x000fe2000c101904 */
[----:B---3--:R-:W-:-:S03]  /*0370*/  IADD3 R15, PT, PT, R5, 0xc400, RZ ;  /* 0x0000c400050f7810 */ /* 0x008fc60007ffe0ff */
[----:B------:R-:W-:Y:S01]  /*0380*/  STG.E desc[UR4][R6.64+0x18800], R21 ;  /* 0x0188001506007986 */ /* 0x000fe2000c101904 */
[----:B0-----:R-:W-:-:S03]  /*0390*/  IADD3 R17, PT, PT, R5, 0xd200, RZ ;  /* 0x0000d20005117810 */ /* 0x001fc60007ffe0ff */
[----:B------:R-:W-:Y:S04]  /*03a0*/  STG.E desc[UR4][R6.64+0x1c000], R23 ;  /* 0x01c0001706007986 */ /* 0x000fe8000c101904 */
[----:B------:R-:W-:Y:S04]  /*03b0*/  STG.E desc[UR4][R6.64+0x1f800], R25 ;  /* 0x01f8001906007986 */ /* 0x000fe8000c101904 */
[----:B------:R-:W-:Y:S04]  /*03c0*/  STG.E desc[UR4][R6.64+0x23000], R27 ;  /* 0x0230001b06007986 */ /* 0x000fe8000c101904 */
[----:B------:R-:W-:Y:S04]  /*03d0*/  STG.E desc[UR4][R6.64+0x26800], R9 ;  /* 0x0268000906007986 */ /* 0x000fe8000c101904 */
[----:B------:R-:W-:Y:S04]  /*03e0*/  STG.E desc[UR4][R6.64+0x2a000], R11 ;  /* 0x02a0000b06007986 */ /* 0x000fe8000c101904 */
[----:B------:R-:W-:Y:S04]  /*03f0*/  STG.E desc[UR4][R6.64+0x2d800], R13 ;  /* 0x02d8000d06007986 */ /* 0x000fe8000c101904 */
[----:B------:R-:W-:Y:S04]  /*0400*/  STG.E desc[UR4][R6.64+0x31000], R15 ;  /* 0x0310000f06007986 */ /* 0x000fe8000c101904 */
[----:B------:R-:W-:Y:S04]  /*0410*/  STG.E desc[UR4][R6.64+0x34800], R17 ;  /* 0x0348001106007986 */ /* 0x000fe8000c101904 */
[----:B------:R0:W-:Y:S02]  /*0420*/  STG.E desc[UR4][R6.64], R5 ;  /* 0x0000000506007986 */ /* 0x0001e4000c101904 */
[----:B0-----:R-:W-:Y:S01]  /*0430*/  IADD3 R5, PT, PT, R5, 0xe000, RZ ;  /* 0x0000e00005057810 */ /* 0x001fe20007ffe0ff */
[----:B------:R-:W-:Y:S06]  /*0440*/  @P1 BRA `(.L_x_5) ;  /* 0xfffffffc00701947 */ /* 0x000fec000383ffff */
.L_x_4:
[----:B------:R-:W-:Y:S05]  /*0450*/  BSYNC.RECONVERGENT B1 ;  /* 0x0000000000017941 */ /* 0x000fea0003800200 */
.L_x_3:
[----:B------:R-:W-:Y:S05]  /*0460*/  @!P0 BRA `(.L_x_2) ;  /* 0x0000000000c88947 */ /* 0x000fea0003800000 */
[----:B------:R-:W-:Y:S01]  /*0470*/  ISETP.GE.U32.AND P0, PT, R10, 0x8, PT ;  /* 0x000000080a00780c */ /* 0x000fe20003f06070 */
[----:B------:R-:W-:Y:S01]  /*0480*/  BSSY.RECONVERGENT B1, `(.L_x_6) ;  /* 0x0000016000017945 */ /* 0x000fe20003800200 */
[----:B------:R-:W-:-:S04]  /*0490*/  LOP3.LUT R6, R4, 0x7, RZ, 0xc0, !PT ;  /* 0x0000000704067812 */ /* 0x000fc800078ec0ff */
[----:B------:R-:W-:-:S07]  /*04a0*/  ISETP.NE.AND P1, PT, R6, RZ, PT ;  /* 0x000000ff0600720c */ /* 0x000fce0003f25270 */
[----:B------:R-:W-:Y:S06]  /*04b0*/  @!P0 BRA `(.L_x_7) ;  /* 0x0000000000488947 */ /* 0x000fec0003800000 */
[----:B------:R-:W0:Y:S01]  /*04c0*/  LDC.64 R2, c[0x0][0x380] ;  /* 0x0000e000ff027b82 */ /* 0x000e220000000a00 */
[C---:B------:R-:W-:Y:S01]  /*04d0*/  IADD3 R7, PT, PT, R5.reuse, 0xe00, RZ ;  /* 0x00000e0005077810 */ /* 0x040fe20007ffe0ff */
[C---:B------:R-:W-:Y:S01]  /*04e0*/  VIADD R9, R5.reuse, 0x1c00 ;  /* 0x00001c0005097836 */ /* 0x040fe20000000000 */
[C---:B------:R-:W-:Y:S01]  /*04f0*/  IADD3 R11, PT, PT, R5.reuse, 0x2a00, RZ ;  /* 0x00002a00050b7810 */ /* 0x040fe20007ffe0ff */
[C---:B------:R-:W-:Y:S01]  /*0500*/  VIADD R15, R5.reuse, 0x4600 ;  /* 0x00004600050f7836 */ /* 0x040fe20000000000 */
[C---:B------:R-:W-:Y:S02]  /*0510*/  IADD3 R13, PT, PT, R5.reuse, 0x3800, RZ ;  /* 0x00003800050d7810 */ /* 0x040fe40007ffe0ff */
[C---:B------:R-:W-:Y:S02]  /*0520*/  IADD3 R17, PT, PT, R5.reuse, 0x5400, RZ ;  /* 0x0000540005117810 */ /* 0x040fe40007ffe0ff */
[C---:B------:R-:W-:Y:S01]  /*0530*/  IADD3 R19, PT, PT, R5.reuse, 0x6200, RZ ;  /* 0x0000620005137810 */ /* 0x040fe20007ffe0ff */
[----:B0-----:R-:W-:-:S05]  /*0540*/  IMAD.WIDE R2, R5, 0x4, R2 ;  /* 0x0000000405027825 */ /* 0x001fca00078e0202 */
        /* <DEDUP_REMOVED lines=8> */
[----:B0-----:R-:W-:-:S07]  /*05d0*/  VIADD R5, R5, 0x7000 ;  /* 0x0000700005057836 */ /* 0x001fce0000000000 */
.L_x_7:
[----:B------:R-:W-:Y:S05]  /*05e0*/  BSYNC.RECONVERGENT B1 ;  /* 0x0000000000017941 */ /* 0x000fea0003800200 */
.L_x_6:
        /* <DEDUP_REMOVED lines=10> */
[----:B0-----:R-:W-:-:S05]  /*0690*/  IMAD.WIDE R2, R5, 0x4, R2 ;  /* 0x0000000405027825 */ /* 0x001fca00078e0202 */
[----:B------:R-:W-:Y:S04]  /*06a0*/  STG.E desc[UR4][R2.64+0x3800], R7 ;  /* 0x0038000702007986 */ /* 0x000fe8000c101904 */
[----:B------:R-:W-:Y:S04]  /*06b0*/  STG.E desc[UR4][R2.64+0x7000], R9 ;  /* 0x0070000902007986 */ /* 0x000fe8000c101904 */
[----:B------:R-:W-:Y:S04]  /*06c0*/  STG.E desc[UR4][R2.64+0xa800], R11 ;  /* 0x00a8000b02007986 */ /* 0x000fe8000c101904 */
[----:B------:R0:W-:Y:S02]  /*06d0*/  STG.E desc[UR4][R2.64], R5 ;  /* 0x0000000502007986 */ /* 0x0001e4000c101904 */
[----:B0-----:R-:W-:-:S07]  /*06e0*/  IADD3 R5, PT, PT, R5, 0x3800, RZ ;  /* 0x0000380005057810 */ /* 0x001fce0007ffe0ff */
.L_x_9:
[----:B------:R-:W-:Y:S05]  /*06f0*/  BSYNC.RECONVERGENT B1 ;  /* 0x0000000000017941 */ /* 0x000fea0003800200 */
.L_x_8:
[----:B------:R-:W-:Y:S05]  /*0700*/  @!P1 BRA `(.L_x_2) ;  /* 0x0000000000209947 */ /* 0x000fea0003800000 */
[----:B------:R-:W0:Y:S01]  /*0710*/  LDC.64 R2, c[0x0][0x380] ;  /* 0x0000e000ff027b82 */ /* 0x000e220000000a00 */
[----:B------:R-:W-:-:S07]  /*0720*/  IADD3 R4, PT, PT, -R4, RZ, RZ ;  /* 0x000000ff04047210 */ /* 0x000fce0007ffe1ff */
.L_x_10:
[----:B------:R-:W-:Y:S02]  /*0730*/  VIADD R4, R4, 0x1 ;  /* 0x0000000104047836 */ /* 0x000fe40000000000 */
[----:B0-----:R-:W-:-:S03]  /*0740*/  IMAD.WIDE R6, R5, 0x4, R2 ;  /* 0x0000000405067825 */ /* 0x001fc600078e0202 */
[----:B------:R-:W-:Y:S02]  /*0750*/  ISETP.NE.AND P0, PT, R4, RZ, PT ;  /* 0x000000ff0400720c */ /* 0x000fe40003f05270 */
[----:B------:R0:W-:Y:S02]  /*0760*/  STG.E desc[UR4][R6.64], R5 ;  /* 0x0000000506007986 */ /* 0x0001e4000c101904 */
[----:B0-----:R-:W-:-:S09]  /*0770*/  IADD3 R5, PT, PT, R5, 0xe00, RZ ;  /* 0x00000e0005057810 */ /* 0x001fd20007ffe0ff */
[----:B------:R-:W-:Y:S05]  /*0780*/  @P0 BRA `(.L_x_10) ;  /* 0xfffffffc00e80947 */ /* 0x000fea000383ffff */
.L_x_2:
[----:B------:R-:W-:Y:S05]  /*0790*/  BSYNC.RECONVERGENT B0 ;  /* 0x0000000000007941 */ /* 0x000fea0003800200 */
.L_x_1:
[----:B------:R-:W0:Y:S02]  /*07a0*/  LDCU UR6, c[0x0][0x38c] ;  /* 0x00007180ff0677ac */ /* 0x000e240008000800 */
[----:B0-----:R-:W-:-:S13]  /*07b0*/  ISETP.GE.AND P0, PT, R0, UR6, PT ;  /* 0x0000000600007c0c */ /* 0x001fda000bf06270 */
[----:B------:R-:W-:Y:S05]  /*07c0*/  @P0 EXIT ;  /* 0x000000000000094d */ /* 0x000fea0003800000 */
[----:B------:R-:W-:Y:S01]  /*07d0*/  IADD3 R6, PT, PT, R0, 0xe00, RZ ;  /* 0x00000e0000067810 */ /* 0x000fe20007ffe0ff */
[----:B------:R-:W-:Y:S03]  /*07e0*/  BSSY.RECONVERGENT B0, `(.L_x_11) ;  /* 0x0000047000007945 */ /* 0x000fe60003800200 */
[----:B------:R-:W-:-:S05]  /*07f0*/  VIMNMX R3, PT, PT, R6, UR6, !PT ;  /* 0x0000000606037c48 */ /* 0x000fca000ffe0100 */
[----:B------:R-:W-:-:S05]  /*0800*/  IMAD.IADD R3, R3, 0x1, -R0 ;  /* 0x0000000103037824 */ /* 0x000fca00078e0a00 */
[C---:B------:R-:W-:Y:S02]  /*0810*/  IADD3 R4, PT, PT, R3.reuse, -0xe00, RZ ;  /* 0xfffff20003047810 */ /* 0x040fe40007ffe0ff */
[----:B------:R-:W-:Y:S02]  /*0820*/  IADD3 R2, PT, PT, R3, -0xe01, RZ ;  /* 0xfffff1ff03027810 */ /* 0x000fe40007ffe0ff */
[----:B------:R-:W-:Y:S02]  /*0830*/  ISETP.NE.AND P0, PT, R4, RZ, PT ;  /* 0x000000ff0400720c */ /* 0x000fe40003f05270 */
[----:B------:R-:W-:-:S11]  /*0840*/  MOV R3, 0x1 ;  /* 0x0000000100037802 */ /* 0x000fd60000000f00 */
[----:B------:R-:W-:-:S05]  /*0850*/  @!P0 IMAD.MOV R2, RZ, RZ, R4 ;  /* 0x000000ffff028224 */ /* 0x000fca00078e0204 */
[----:B------:R-:W-:Y:S01]  /*0860*/  SHF.R.U32.HI R5, RZ, 0x9, R2 ;  /* 0x00000009ff057819 */ /* 0x000fe20000011602 */
[----:B------:R-:W-:-:S05]  /*0870*/  HFMA2 R2, -RZ, RZ, 0, 0 ;  /* 0x00000000ff027431 */ /* 0x000fca00000001ff */
[----:B------:R-:W-:-:S04]  /*0880*/  IMAD.HI.U32 R2, R5, 0x24924925, R2 ;  /* 0x2492492505027827 */ /* 0x000fc800078e0002 */
[----:B------:R-:W-:-:S04]  /*0890*/  IMAD.HI.U32 R5, R5, 0x24924925, RZ ;  /* 0x2492492505057827 */ /* 0x000fc800078e00ff */
[----:B------:R-:W-:-:S05]  /*08a0*/  @!P0 IMAD.MOV R2, RZ, RZ, R5 ;  /* 0x000000ffff028224 */ /* 0x000fca00078e0205 */
[C---:B------:R-:W-:Y:S02]  /*08b0*/  ISETP.GE.U32.AND P1, PT, R2.reuse, 0x7, PT ;  /* 0x000000070200780c */ /* 0x040fe40003f26070 */
[----:B------:R-:W-:-:S04]  /*08c0*/  IADD3 R3, PT, PT, R2, 0x1, RZ ;  /* 0x0000000102037810 */ /* 0x000fc80007ffe0ff */
[----:B------:R-:W-:-:S04]  /*08d0*/  LOP3.LUT R4, R3, 0x7, RZ, 0xc0, !PT ;  /* 0x0000000703047812 */ /* 0x000fc800078ec0ff */
[----:B------:R-:W-:-:S03]  /*08e0*/  ISETP.NE.AND P0, PT, R4, RZ, PT ;  /* 0x000000ff0400720c */ /* 0x000fc60003f05270 */
[----:B------:R-:W-:Y:S10]  /*08f0*/  @!P1 BRA `(.L_x_12) ;  /* 0x0000000000d49947 */ /* 0x000ff40003800000 */
[----:B------:R-:W0:Y:S01]  /*0900*/  LDC R5, c[0x0][0x388] ;  /* 0x0000e200ff057b82 */ /* 0x000e220000000800 */
[C---:B------:R-:W-:Y:S01]  /*0910*/  IADD3 R8, PT, PT, R0.reuse, 0x1c00, RZ ;  /* 0x00001c0000087810 */ /* 0x040fe20007ffe0ff */
[C---:B------:R-:W-:Y:S01]  /*0920*/  VIADD R10, R0.reuse, 0x2a00 ;  /* 0x00002a00000a7836 */ /* 0x040fe20000000000 */
[C---:B------:R-:W-:Y:S01]  /*0930*/  IADD3 R12, PT, PT, R0.reuse, 0x3800, RZ ;  /* 0x00003800000c7810 */ /* 0x040fe20007ffe0ff */
[C---:B------:R-:W-:Y:S01]  /*0940*/  VIADD R18, R0.reuse, 0x5400 ;  /* 0x0000540000127836 */ /* 0x040fe20000000000 */
[C---:B------:R-:W-:Y:S02]  /*0950*/  IADD3 R14, PT, PT, R0.reuse, 0x4600, RZ ;  /* 0x00004600000e7810 */ /* 0x040fe40007ffe0ff */
[----:B------:R-:W-:Y:S01]  /*0960*/  IADD3 R20, PT, PT, R0, 0x6200, RZ ;  /* 0x0000620000147810 */ /* 0x000fe20007ffe0ff */
[----:B------:R-:W1:Y:S01]  /*0970*/  LDC.64 R16, c[0x0][0x380] ;  /* 0x0000e000ff107b82 */ /* 0x000e620000000a00 */
[----:B------:R-:W-:-:S04]  /*0980*/  LOP3.LUT R13, R3, 0x7ffff8, RZ, 0xc0, !PT ;  /* 0x007ffff8030d7812 */ /* 0x000fc800078ec0ff */
[----:B------:R-:W-:Y:S01]  /*0990*/  IADD3 R13, PT, PT, -R13, RZ, RZ ;  /* 0x000000ff0d0d7210 */ /* 0x000fe20007ffe1ff */
[-C--:B0-----:R-:W-:Y:S02]  /*09a0*/  IMAD R6, R6, R5.reuse, RZ ;  /* 0x0000000506067224 */ /* 0x081fe400078e02ff */
[-C--:B------:R-:W-:Y:S02]  /*09b0*/  IMAD R8, R8, R5.reuse, RZ ;  /* 0x0000000508087224 */ /* 0x080fe400078e02ff */
[-C--:B------:R-:W-:Y:S02]  /*09c0*/  IMAD R10, R10, R5.reuse, RZ ;  /* 0x000000050a0a7224 */ /* 0x080fe400078e02ff */
[-C--:B------:R-:W-:Y:S02]  /*09d0*/  IMAD R12, R12, R5.reuse, RZ ;  /* 0x000000050c0c7224 */ /* 0x080fe400078e02ff */
[-C--:B------:R-:W-:Y:S02]  /*09e0*/  IMAD R14, R14, R5.reuse, RZ ;  /* 0x000000050e0e7224 */ /* 0x080fe400078e02ff */
[----:B------:R-:W-:-:S02]  /*09f0*/  IMAD R7, R18, R5, RZ ;  /* 0x0000000512077224 */ /* 0x000fc400078e02ff */
[-C--:B------:R-:W-:Y:S02]  /*0a00*/  IMAD R9, R20, R5.reuse, RZ ;  /* 0x0000000514097224 */ /* 0x080fe400078e02ff */
[----:B-1----:R-:W-:-:S07]  /*0a10*/  IMAD R11, R0, R5, RZ ;  /* 0x00000005000b7224 */ /* 0x002fce00078e02ff */
.L_x_13:
[--C-:B-1----:R-:W-:Y:S01]  /*0a20*/  IMAD.WIDE R24, R11, 0x4, R16.reuse ;  /* 0x000000040b187825 */ /* 0x102fe200078e0210 */
[C---:B------:R-:W-:Y:S02]  /*0a30*/  IADD3 R27, PT, PT, R0.reuse, 0x1c00, RZ ;  /* 0x00001c00001b7810 */ /* 0x040fe40007ffe0ff */
[C---:B------:R-:W-:Y:S01]  /*0a40*/  IADD3 R26, PT, PT, R0.reuse, 0x2a00, RZ ;  /* 0x00002a00001a7810 */ /* 0x040fe20007ffe0ff */
[----:B------:R-:W-:Y:S01]  /*0a50*/  VIADD R15, R0, 0xe00 ;  /* 0x00000e00000f7836 */ /* 0x000fe20000000000 */
[----:B------:R0:W-:Y:S01]  /*0a60*/  STG.E desc[UR4][R24.64], R0 ;  /* 0x0000000018007986 */ /* 0x0001e2000c101904 */
[----:B------:R-:W-:Y:S01]  /*0a70*/  IMAD.WIDE R28, R6, 0x4, R16 ;  /* 0x00000004061c7825 */ /* 0x000fe200078e0210 */
[----:B------:R-:W-:-:S03]  /*0a80*/  IADD3 R13, PT, PT, R13, 0x8, RZ ;  /* 0x000000080d0d7810 */ /* 0x000fc60007ffe0ff */
[--C-:B------:R-:W-:Y:S01]  /*0a90*/  IMAD.WIDE R18, R8, 0x4, R16.reuse ;  /* 0x0000000408127825 */ /* 0x100fe200078e0210 */
[----:B------:R1:W-:Y:S01]  /*0aa0*/  STG.E desc[UR4][R28.64], R15 ;  /* 0x0000000f1c007986 */ /* 0x0003e2000c101904 */
[----:B------:R-:W-:Y:S02]  /*0ab0*/  ISETP.NE.AND P1, PT, R13, RZ, PT ;  /* 0x000000ff0d00720c */ /* 0x000fe40003f25270 */
[--C-:B------:R-:W-:Y:S01]  /*0ac0*/  IMAD.WIDE R20, R10, 0x4, R16.reuse ;  /* 0x000000040a147825 */ /* 0x100fe200078e0210 */
[----:B------:R2:W-:Y:S03]  /*0ad0*/  STG.E desc[UR4][R18.64], R27 ;  /* 0x0000001b12007986 */ /* 0x0005e6000c101904 */
[--C-:B------:R-:W-:Y:S01]  /*0ae0*/  IMAD.WIDE R22, R12, 0x4, R16.reuse ;  /* 0x000000040c167825 */ /* 0x100fe200078e0210 */
[----:B------:R3:W-:Y:S03]  /*0af0*/  STG.E desc[UR4][R20.64], R26 ;  /* 0x0000001a14007986 */ /* 0x0007e6000c101904 */
[----:B0-----:R-:W-:-:S04]  /*0b00*/  IMAD.WIDE R24, R14, 0x4, R16 ;  /* 0x000000040e187825 */ /* 0x001fc800078e0210 */
[C---:B-1----:R-:W-:Y:S01]  /*0b10*/  VIADD R15, R0.reuse, 0x3800 ;  /* 0x00003800000f7836 */ /* 0x042fe20000000000 */
[C---:B--2---:R-:W-:Y:S01]  /*0b20*/  IADD3 R19, PT, PT, R0.reuse, 0x4600, RZ ;  /* 0x0000460000137810 */ /* 0x044fe20007ffe0ff */
[--C-:B------:R-:W-:Y:S01]  /*0b30*/  IMAD.WIDE R28, R9, 0x4, R16.reuse ;  /* 0x00000004091c7825 */ /* 0x100fe200078e0210 */
[----:B---3--:R-:W-:Y:S02]  /*0b40*/  IADD3 R21, PT, PT, R0, 0x5400, RZ ;  /* 0x0000540000157810 */ /* 0x008fe40007ffe0ff */
[----:B------:R0:W-:Y:S01]  /*0b50*/  STG.E desc[UR4][R22.64], R15 ;  /* 0x0000000f16007986 */ /* 0x0001e2000c101904 */
[----:B------:R-:W-:-:S03]  /*0b60*/  IMAD.WIDE R26, R7, 0x4, R16 ;  /* 0x00000004071a7825 */ /* 0x000fc600078e0210 */
[----:B------:R1:W-:Y:S01]  /*0b70*/  STG.E desc[UR4][R24.64], R19 ;  /* 0x0000001318007986 */ /* 0x0003e2000c101904 */
[C---:B------:R-:W-:Y:S02]  /*0b80*/  IMAD R6, R5.reuse, 0x7000, R6 ;  /* 0x0000700005067824 */ /* 0x040fe400078e0206 */
[C---:B------:R-:W-:Y:S01]  /*0b90*/  IMAD R8, R5.reuse, 0x7000, R8 ;  /* 0x0000700005087824 */ /* 0x040fe200078e0208 */
[----:B------:R1:W-:Y:S01]  /*0ba0*/  STG.E desc[UR4][R26.64], R21 ;  /* 0x000000151a007986 */ /* 0x0003e2000c101904 */
[C---:B------:R-:W-:Y:S02]  /*0bb0*/  IMAD R10, R5.reuse, 0x7000, R10 ;  /* 0x00007000050a7824 */ /* 0x040fe400078e020a */
[C---:B------:R-:W-:Y:S02]  /*0bc0*/  IMAD R12, R5.reuse, 0x7000, R12 ;  /* 0x00007000050c7824 */ /* 0x040fe400078e020c */
[C---:B0-----:R-:W-:Y:S01]  /*0bd0*/  VIADD R23, R0.reuse, 0x6200 ;  /* 0x0000620000177836 */ /* 0x041fe20000000000 */
[----:B------:R-:W-:Y:S01]  /*0be0*/  IADD3 R0, PT, PT, R0, 0x7000, RZ ;  /* 0x0000700000007810 */ /* 0x000fe20007ffe0ff */
[----:B------:R-:W-:-:S02]  /*0bf0*/  IMAD R14, R5, 0x7000, R14 ;  /* 0x00007000050e7824 */ /* 0x000fc400078e020e */
[C---:B------:R-:W-:Y:S01]  /*0c00*/  IMAD R7, R5.reuse, 0x7000, R7 ;  /* 0x0000700005077824 */ /* 0x040fe200078e0207 */
[----:B------:R1:W-:Y:S01]  /*0c10*/  STG.E desc[UR4][R28.64], R23 ;  /* 0x000000171c007986 */ /* 0x0003e2000c101904 */
[C---:B------:R-:W-:Y:S02]  /*0c20*/  IMAD R9, R5.reuse, 0x7000, R9 ;  /* 0x0000700005097824 */ /* 0x040fe400078e0209 */
[----:B------:R-:W-:Y:S01]  /*0c30*/  IMAD R11, R5, 0x7000, R11 ;  /* 0x00007000050b7824 */ /* 0x000fe200078e020b */
[----:B------:R-:W-:Y:S06]  /*0c40*/  @P1 BRA `(.L_x_13) ;  /* 0xfffffffc00741947 */ /* 0x000fec000383ffff */
.L_x_12:
[----:B------:R-:W-:Y:S05]  /*0c50*/  BSYNC.RECONVERGENT B0 ;  /* 0x0000000000007941 */ /* 0x000fea0003800200 */
.L_x_11:
[----:B------:R-:W-:Y:S05]  /*0c60*/  @!P0 EXIT ;  /* 0x000000000000894d */ /* 0x000fea0003800000 */
[----:B------:R-:W-:Y:S01]  /*0c70*/  ISETP.GE.U32.AND P0, PT, R4, 0x4, PT ;  /* 0x000000040400780c */ /* 0x000fe20003f06070 */
[----:B------:R-:W-:Y:S01]  /*0c80*/  BSSY.RECONVERGENT B0, `(.L_x_14) ;  /* 0x0000015000007945 */ /* 0x000fe20003800200 */
[----:B------:R-:W-:-:S11]  /*0c90*/  LOP3.LUT P1, R3, R3, 0x3, RZ, 0xc0, !PT ;  /* 0x0000000303037812 */ /* 0x000fd6000782c0ff */
[----:B------:R-:W-:Y:S05]  /*0ca0*/  @!P0 BRA `(.L_x_15) ;  /* 0x0000000000488947 */ /* 0x000fea0003800000 */
[----:B------:R-:W0:Y:S01]  /*0cb0*/  LDC.64 R10, c[0x0][0x380] ;  /* 0x0000e000ff0a7b82 */ /* 0x000e220000000a00 */
[----:B------:R-:W2:Y:S01]  /*0cc0*/  LDCU UR6, c[0x0][0x388] ;  /* 0x00007100ff0677ac */ /* 0x000ea20008000800 */
[C---:B------:R-:W-:Y:S01]  /*0cd0*/  VIADD R13, R0.reuse, 0xe00 ;  /* 0x00000e00000d7836 */ /* 0x040fe20000000000 */
[C---:B------:R-:W-:Y:S02]  /*0ce0*/  IADD3 R15, PT, PT, R0.reuse, 0x1c00, RZ ;  /* 0x00001c00000f7810 */ /* 0x040fe40007ffe0ff */
[C---:B------:R-:W-:Y:S01]  /*0cf0*/  IADD3 R17, PT, PT, R0.reuse, 0x2a00, RZ ;  /* 0x00002a0000117810 */ /* 0x040fe20007ffe0ff */
[----:B--2---:R-:W-:Y:S02]  /*0d00*/  IMAD R5, R0, UR6, RZ ;  /* 0x0000000600057c24 */ /* 0x004fe4000f8e02ff */
[----:B------:R-:W-:Y:S02]  /*0d10*/  IMAD R7, R13, UR6, RZ ;  /* 0x000000060d077c24 */ /* 0x000fe4000f8e02ff */
[----:B------:R-:W-:-:S02]  /*0d20*/  IMAD R9, R15, UR6, RZ ;  /* 0x000000060f097c24 */ /* 0x000fc4000f8e02ff */
[----:B-1----:R-:W-:Y:S02]  /*0d30*/  IMAD R19, R17, UR6, RZ ;  /* 0x0000000611137c24 */ /* 0x002fe4000f8e02ff */
[----:B0-----:R-:W-:-:S04]  /*0d40*/  IMAD.WIDE R4, R5, 0x4, R10 ;  /* 0x0000000405047825 */ /* 0x001fc800078e020a */
[--C-:B------:R-:W-:Y:S01]  /*0d50*/  IMAD.WIDE R6, R7, 0x4, R10.reuse ;  /* 0x0000000407067825 */ /* 0x100fe200078e020a */
[----:B------:R0:W-:Y:S03]  /*0d60*/  STG.E desc[UR4][R4.64], R0 ;  /* 0x0000000004007986 */ /* 0x0001e6000c101904 */
[--C-:B------:R-:W-:Y:S01]  /*0d70*/  IMAD.WIDE R8, R9, 0x4, R10.reuse ;  /* 0x0000000409087825 */ /* 0x100fe200078e020a */
[----:B------:R2:W-:Y:S03]  /*0d80*/  STG.E desc[UR4][R6.64], R13 ;  /* 0x0000000d06007986 */ /* 0x0005e6000c101904 */
[----:B------:R-:W-:Y:S01]  /*0d90*/  IMAD.WIDE R10, R19, 0x4, R10 ;  /* 0x00000004130a7825 */ /* 0x000fe200078e020a */
[----:B------:R2:W-:Y:S04]  /*0da0*/  STG.E desc[UR4][R8.64], R15 ;  /* 0x0000000f08007986 */ /* 0x0005e8000c101904 */
[----:B------:R2:W-:Y:S01]  /*0db0*/  STG.E desc[UR4][R10.64], R17 ;  /* 0x000000110a007986 */ /* 0x0005e2000c101904 */
[----:B0-----:R-:W-:-:S07]  /*0dc0*/  VIADD R0, R0, 0x3800 ;  /* 0x0000380000007836 */ /* 0x001fce0000000000 */
.L_x_15:
[----:B------:R-:W-:Y:S05]  /*0dd0*/  BSYNC.RECONVERGENT B0 ;  /* 0x0000000000007941 */ /* 0x000fea0003800200 */
.L_x_14:
[----:B------:R-:W-:Y:S05]  /*0de0*/  @!P1 EXIT ;  /* 0x000000000000994d */ /* 0x000fea0003800000 */
[----:B------:R-:W-:Y:S01]  /*0df0*/  ISETP.NE.AND P0, PT, R3, 0x1, PT ;  /* 0x000000010300780c */ /* 0x000fe20003f05270 */
[----:B------:R-:W-:Y:S01]  /*0e00*/  BSSY.RECONVERGENT B0, `(.L_x_16) ;  /* 0x000000e000007945 */ /* 0x000fe20003800200 */
[----:B------:R-:W-:-:S04]  /*0e10*/  LOP3.LUT R2, R2, 0x1, RZ, 0xc0, !PT ;  /* 0x0000000102027812 */ /* 0x000fc800078ec0ff */
[----:B------:R-:W-:-:S07]  /*0e20*/  ISETP.NE.U32.AND P1, PT, R2, 0x1, PT ;  /* 0x000000010200780c */ /* 0x000fce0003f25070 */
[----:B------:R-:W-:Y:S06]  /*0e30*/  @!P0 BRA `(.L_x_17) ;  /* 0x0000000000288947 */ /* 0x000fec0003800000 */
[----:B--2---:R-:W0:Y:S01]  /*0e40*/  LDC R7, c[0x0][0x388] ;  /* 0x0000e200ff077b82 */ /* 0x004e220000000800 */
[----:B------:R-:W-:-:S07]  /*0e50*/  IADD3 R9, PT, PT, R0, 0xe00, RZ ;  /* 0x00000e0000097810 */ /* 0x000fce0007ffe0ff */
[----:B------:R-:W2:Y:S01]  /*0e60*/  LDC.64 R2, c[0x0][0x380] ;  /* 0x0000e000ff027b82 */ /* 0x000ea20000000a00 */
[----:B0-----:R-:W-:-:S04]  /*0e70*/  IMAD R4, R0, R7, RZ ;  /* 0x0000000700047224 */ /* 0x001fc800078e02ff */
[----:B------:R-:W-:Y:S02]  /*0e80*/  IMAD R7, R7, 0xe00, R4 ;  /* 0x00000e0007077824 */ /* 0x000fe400078e0204 */
[----:B--2---:R-:W-:-:S04]  /*0e90*/  IMAD.WIDE R4, R4, 0x4, R2 ;  /* 0x0000000404047825 */ /* 0x004fc800078e0202 */
[----:B------:R-:W-:Y:S01]  /*0ea0*/  IMAD.WIDE R2, R7, 0x4, R2 ;  /* 0x0000000407027825 */ /* 0x000fe200078e0202 */
[----:B------:R0:W-:Y:S04]  /*0eb0*/  STG.E desc[UR4][R4.64], R0 ;  /* 0x0000000004007986 */ /* 0x0001e8000c101904 */
[----:B------:R3:W-:Y:S01]  /*0ec0*/  STG.E desc[UR4][R2.64], R9 ;  /* 0x0000000902007986 */ /* 0x0007e2000c101904 */
[----:B0-----:R-:W-:-:S07]  /*0ed0*/  IADD3 R0, PT, PT, R0, 0x1c00, RZ ;  /* 0x00001c0000007810 */ /* 0x001fce0007ffe0ff */
.L_x_17:
[----:B------:R-:W-:Y:S05]  /*0ee0*/  BSYNC.RECONVERGENT B0 ;  /* 0x0000000000007941 */ /* 0x000fea0003800200 */
.L_x_16:
[----:B------:R-:W-:Y:S05]  /*0ef0*/  @!P1 EXIT ;  /* 0x000000000000994d */ /* 0x000fea0003800000 */
[----:B---3--:R-:W0:Y:S01]  /*0f00*/  LDC.64 R2, c[0x0][0x380] ;  /* 0x0000e000ff027b82 */ /* 0x008e220000000a00 */
[----:B------:R-:W3:Y:S02]  /*0f10*/  LDCU UR6, c[0x0][0x388] ;  /* 0x00007100ff0677ac */ /* 0x000ee40008000800 */
[----:B---3--:R-:W-:-:S04]  /*0f20*/  IMAD R5, R0, UR6, RZ ;  /* 0x0000000600057c24 */ /* 0x008fc8000f8e02ff */
[----:B0-----:R-:W-:-:S05]  /*0f30*/  IMAD.WIDE R2, R5, 0x4, R2 ;  /* 0x0000000405027825 */ /* 0x001fca00078e0202 */
[----:B------:R-:W-:Y:S01]  /*0f40*/  STG.E desc[UR4][R2.64], R0 ;  /* 0x0000000002007986 */ /* 0x000fe2000c101904 */
[----:B------:R-:W-:Y:S05]  /*0f50*/  EXIT ;  /* 0x000000000000794d */ /* 0x000fea0003800000 */
.L_x_18:
        /* <DEDUP_REMOVED lines=10> */
.L_x_20:


//--------------------- .nv.shared.reserved.0     --------------------------
	.section	.nv.shared.reserved.0,"aw",@nobits
	.weak		__nv_reservedSMEM_offset_0_alias
	.size		__nv_reservedSMEM_offset_0_alias, 0, 64
	.other		__nv_reservedSMEM_offset_0_alias,@"STO_CUDA_RESERVED_SHARED STV_DEFAULT"
__nv_reservedSMEM_offset_0_alias:
	.zero		0
	.zero		64


//--------------------- .nv.constant0._Z3GPUPiS_S_iiiii --------------------------
	.section	.nv.constant0._Z3GPUPiS_S_iiiii,"a",@progbits
	.sectionflags	@""
	.align	4
.nv.constant0._Z3GPUPiS_S_iiiii:
	.zero		940


//--------------------- .nv.constant0._Z11GPU_setInitPiii --------------------------
	.section	.nv.constant0._Z11GPU_setInitPiii,"a",@progbits
	.sectionflags	@""
	.align	4
.nv.constant0._Z11GPU_setInitPiii:
	.zero		912


//--------------------- SYMBOLS --------------------------

	.type		.nv.reservedSmem.offset0,@object
	.size		.nv.reservedSmem.offset0,0x4
